//
// Generated by NVIDIA NVVM Compiler
//
// Compiler Build ID: CL-36424714
// Cuda compilation tools, release 13.0, V13.0.88
// Based on NVVM 20.0.0
//

.version 9.0
.target sm_100
.address_size 64

	// .globl	_Z7gpu_sumPiS_S_i

.visible .entry _Z7gpu_sumPiS_S_i(
	.param .u64 .ptr .align 1 _Z7gpu_sumPiS_S_i_param_0,
	.param .u64 .ptr .align 1 _Z7gpu_sumPiS_S_i_param_1,
	.param .u64 .ptr .align 1 _Z7gpu_sumPiS_S_i_param_2,
	.param .u32 _Z7gpu_sumPiS_S_i_param_3
)
{
	.reg .pred 	%p<2>;
	.reg .b32 	%r<9>;
	.reg .b64 	%rd<11>;

	ld.param.u64 	%rd1, [_Z7gpu_sumPiS_S_i_param_0];
	ld.param.u64 	%rd2, [_Z7gpu_sumPiS_S_i_param_1];
	ld.param.u64 	%rd3, [_Z7gpu_sumPiS_S_i_param_2];
	ld.param.u32 	%r2, [_Z7gpu_sumPiS_S_i_param_3];
	mov.u32 	%r3, %ctaid.x;
	mov.u32 	%r4, %ntid.x;
	mov.u32 	%r5, %tid.x;
	mad.lo.s32 	%r1, %r3, %r4, %r5;
	setp.ge.s32 	%p1, %r1, %r2;
	@%p1 bra 	$L__BB0_2;
	cvta.to.global.u64 	%rd4, %rd1;
	cvta.to.global.u64 	%rd5, %rd2;
	cvta.to.global.u64 	%rd6, %rd3;
	mul.wide.s32 	%rd7, %r1, 4;
	add.s64 	%rd8, %rd4, %rd7;
	ld.global.u32 	%r6, [%rd8];
	add.s64 	%rd9, %rd5, %rd7;
	ld.global.u32 	%r7, [%rd9];
	add.s32 	%r8, %r7, %r6;
	add.s64 	%rd10, %rd6, %rd7;
	st.global.u32 	[%rd10], %r8;
$L__BB0_2:
	ret;

}


// ===== COMPILED SASS (sm_100) =====

	.target	sm_100

	.elftype	@"ET_EXEC"


//--------------------- .note.nv.tkinfo           --------------------------
	.section	.note.nv.tkinfo,"",@"SHT_NOTE"
	.sectionflags	@"SHF_NOTE_NV_TKINFO"
	.tkinfo
        /*0018*/ 	.word	0x00000002
        /*0030*/ 	.string	""
        /*0030*/ 	.string	"ptxas"
        /*0030*/ 	.string	"Cuda compilation tools, release 13.0, V13.0.88"
        /*0030*/ 	.string	"Build cuda_13.0.r13.0/compiler.36424714_0"
        /*0030*/ 	.string	"-arch sm_100 -m 64 "



//--------------------- .note.nv.cuinfo           --------------------------
	.section	.note.nv.cuinfo,"",@"SHT_NOTE"
	.sectionflags	@"SHF_NOTE_NV_CUINFO"
        /*0018*/ 	.short	0x0002
        /*001a*/ 	.short	0x0064
        /*001c*/ 	.short	0x0082
	.zero		2


//--------------------- .nv.info                  --------------------------
	.section	.nv.info,"",@"SHT_CUDA_INFO"
	.align	4


	//----- nvinfo : EIATTR_REGCOUNT
	.align		4
        /*0000*/ 	.byte	0x04, 0x2f
        /*0002*/ 	.short	(.L_1 - .L_0)
	.align		4
.L_0:
        /*0004*/ 	.word	index@(_Z7gpu_sumPiS_S_i)
        /*0008*/ 	.word	0x0000000c


	//----- nvinfo : EIATTR_FRAME_SIZE
	.align		4
.L_1:
        /*000c*/ 	.byte	0x04, 0x11
        /*000e*/ 	.short	(.L_3 - .L_2)
	.align		4
.L_2:
        /*0010*/ 	.word	index@(_Z7gpu_sumPiS_S_i)
        /*0014*/ 	.word	0x00000000


	//----- nvinfo : EIATTR_MIN_STACK_SIZE
	.align		4
.L_3:
        /*0018*/ 	.byte	0x04, 0x12
        /*001a*/ 	.short	(.L_5 - .L_4)
	.align		4
.L_4:
        /*001c*/ 	.word	index@(_Z7gpu_sumPiS_S_i)
        /*0020*/ 	.word	0x00000000
.L_5:


//--------------------- .nv.compat                --------------------------
	.section	.nv.compat,"",@"SHT_CUDA_COMPAT_INFO"
	.align	4
        /*0000*/ 	.byte	0x02, 0x09, 0x00, 0x00, 0x02, 0x02, 0x01, 0x00, 0x02, 0x05, 0x05, 0x00, 0x03, 0x07, 0x01, 0x01
        /*0010*/ 	.byte	0x02, 0x03, 0x00, 0x00, 0x02, 0x06, 0x01, 0x00, 0x04, 0x0b, 0x08, 0x00, 0x09, 0x00, 0x00, 0x00
        /*0020*/ 	.byte	0x00, 0x00, 0x00, 0x00


//--------------------- .nv.info._Z7gpu_sumPiS_S_i --------------------------
	.section	.nv.info._Z7gpu_sumPiS_S_i,"",@"SHT_CUDA_INFO"
	.sectionflags	@""
	.align	4


	//----- nvinfo : EIATTR_CUDA_API_VERSION
	.align		4
        /*0000*/ 	.byte	0x04, 0x37
        /*0002*/ 	.short	(.L_7 - .L_6)
.L_6:
        /*0004*/ 	.word	0x00000082


	//----- nvinfo : EIATTR_KPARAM_INFO
	.align		4
.L_7:
        /*0008*/ 	.byte	0x04, 0x17
        /*000a*/ 	.short	(.L_9 - .L_8)
.L_8:
        /*000c*/ 	.word	0x00000000
        /*0010*/ 	.short	0x0003
        /*0012*/ 	.short	0x0018
        /*0014*/ 	.byte	0x00, 0xf0, 0x11, 0x00


	//----- nvinfo : EIATTR_KPARAM_INFO
	.align		4
.L_9:
        /*0018*/ 	.byte	0x04, 0x17
        /*001a*/ 	.short	(.L_11 - .L_10)
.L_10:
        /*001c*/ 	.word	0x00000000
        /*0020*/ 	.short	0x0002
        /*0022*/ 	.short	0x0010
        /*0024*/ 	.byte	0x00, 0xf5, 0x21, 0x00


	//----- nvinfo : EIATTR_KPARAM_INFO
	.align		4
.L_11:
        /*0028*/ 	.byte	0x04, 0x17
        /*002a*/ 	.short	(.L_13 - .L_12)
.L_12:
        /*002c*/ 	.word	0x00000000
        /*0030*/ 	.short	0x0001
        /*0032*/ 	.short	0x0008
        /*0034*/ 	.byte	0x00, 0xf5, 0x21, 0x00


	//----- nvinfo : EIATTR_KPARAM_INFO
	.align		4
.L_13:
        /*0038*/ 	.byte	0x04, 0x17
        /*003a*/ 	.short	(.L_15 - .L_14)
.L_14:
        /*003c*/ 	.word	0x00000000
        /*0040*/ 	.short	0x0000
        /*0042*/ 	.short	0x0000
        /*0044*/ 	.byte	0x00, 0xf5, 0x21, 0x00


	//----- nvinfo : EIATTR_SPARSE_MMA_MASK
	.align		4
.L_15:
        /*0048*/ 	.byte	0x03, 0x50
        /*004a*/ 	.short	0x0000


	//----- nvinfo : EIATTR_MAXREG_COUNT
	.align		4
        /*004c*/ 	.byte	0x03, 0x1b
        /*004e*/ 	.short	0x00ff


	//----- nvinfo : EIATTR_MERCURY_ISA_VERSION
	.align		4
        /*0050*/ 	.byte	0x03, 0x5f
        /*0052*/ 	.short	0x0101


	//----- nvinfo : EIATTR_VRC_CTA_INIT_COUNT
	.align		4
        /*0054*/ 	.byte	0x02, 0x4a
	.zero		1
	.zero		1


	//----- nvinfo : EIATTR_EXIT_INSTR_OFFSETS
	.align		4
        /*0058*/ 	.byte	0x04, 0x1c
        /*005a*/ 	.short	(.L_17 - .L_16)


	//   ....[0]....
.L_16:
        /*005c*/ 	.word	0x00000070


	//   ....[1]....
        /*0060*/ 	.word	0x00000130


	//----- nvinfo : EIATTR_CBANK_PARAM_SIZE
	.align		4
.L_17:
        /*0064*/ 	.byte	0x03, 0x19
        /*0066*/ 	.short	0x001c


	//----- nvinfo : EIATTR_PARAM_CBANK
	.align		4
        /*0068*/ 	.byte	0x04, 0x0a
        /*006a*/ 	.short	(.L_19 - .L_18)
	.align		4
.L_18:
        /*006c*/ 	.word	index@(.nv.constant0._Z7gpu_sumPiS_S_i)
        /*0070*/ 	.short	0x0380
        /*0072*/ 	.short	0x001c


	//----- nvinfo : EIATTR_SW_WAR
	.align		4
.L_19:
        /*0074*/ 	.byte	0x04, 0x36
        /*0076*/ 	.short	(.L_21 - .L_20)
.L_20:
        /*0078*/ 	.word	0x00000008
.L_21:


//--------------------- .nv.callgraph             --------------------------
	.section	.nv.callgraph,"",@"SHT_CUDA_CALLGRAPH"
	.align	4
	.sectionentsize	8
	.align		4
        /*0000*/ 	.word	0x00000000
	.align		4
        /*0004*/ 	.word	0xffffffff
	.align		4
        /*0008*/ 	.word	0x00000000
	.align		4
        /*000c*/ 	.word	0xfffffffe
	.align		4
        /*0010*/ 	.word	0x00000000
	.align		4
        /*0014*/ 	.word	0xfffffffd
	.align		4
        /*0018*/ 	.word	0x00000000
	.align		4
        /*001c*/ 	.word	0xfffffffc


//--------------------- .text._Z7gpu_sumPiS_S_i   --------------------------
	.section	.text._Z7gpu_sumPiS_S_i,"ax",@progbits
	.align	128
        .global         _Z7gpu_sumPiS_S_i
        .type           _Z7gpu_sumPiS_S_i,@function
        .size           _Z7gpu_sumPiS_S_i,(.L_x_1 - _Z7gpu_sumPiS_S_i)
        .other          _Z7gpu_sumPiS_S_i,@"STO_CUDA_ENTRY STV_DEFAULT"
_Z7gpu_sumPiS_S_i:
.text._Z7gpu_sumPiS_S_i:
[----:B------:R-:W-:Y:S01]  /*0000*/  LDC R1, c[0x0][0x37c] ;  /* 0x0000df00ff017b82 */ /* 0x000fe20000000800 */
[----:B------:R-:W0:Y:S07]  /*0010*/  S2R R0, SR_TID.X ;  /* 0x0000000000007919 */ /* 0x000e2e0000002100 */
[----:B------:R-:W0:Y:S01]  /*0020*/  S2UR UR4, SR_CTAID.X ;  /* 0x00000000000479c3 */ /* 0x000e220000002500 */
[----:B------:R-:W1:Y:S07]  /*0030*/  LDCU UR5, c[0x0][0x398] ;  /* 0x00007300ff0577ac */ /* 0x000e6e0008000800 */
[----:B------:R-:W0:Y:S02]  /*0040*/  LDC R9, c[0x0][0x360] ;  /* 0x0000d800ff097b82 */ /* 0x000e240000000800 */
[----:B0-----:R-:W-:-:S05]  /*0050*/  IMAD R9, R9, UR4, R0 ;  /* 0x0000000409097c24 */ /* 0x001fca000f8e0200 */
[----:B-1----:R-:W-:-:S13]  /*0060*/  ISETP.GE.AND P0, PT, R9, UR5, PT ;  /* 0x0000000509007c0c */ /* 0x002fda000bf06270 */
[----:B------:R-:W-:Y:S05]  /*0070*/  @P0 EXIT ;  /* 0x000000000000094d */ /* 0x000fea0003800000 */
[----:B------:R-:W0:Y:S01]  /*0080*/  LDC.64 R2, c[0x0][0x380] ;  /* 0x0000e000ff027b82 */ /* 0x000e220000000a00 */
[----:B------:R-:W1:Y:S07]  /*0090*/  LDCU.64 UR4, c[0x0][0x358] ;  /* 0x00006b00ff0477ac */ /* 0x000e6e0008000a00 */
[----:B------:R-:W2:Y:S08]  /*00a0*/  LDC.64 R4, c[0x0][0x388] ;  /* 0x0000e200ff047b82 */ /* 0x000eb00000000a00 */
[----:B------:R-:W3:Y:S01]  /*00b0*/  LDC.64 R6, c[0x0][0x390] ;  /* 0x0000e400ff067b82 */ /* 0x000ee20000000a00 */
[----:B0-----:R-:W-:-:S06]  /*00c0*/  IMAD.WIDE R2, R9, 0x4, R2 ;  /* 0x0000000409027825 */ /* 0x001fcc00078e0202 */
[----:B-1----:R-:W4:Y:S01]  /*00d0*/  LDG.E R2, desc[UR4][R2.64] ;  /* 0x0000000402027981 */ /* 0x002f22000c1e1900 */
[----:B--2---:R-:W-:-:S06]  /*00e0*/  IMAD.WIDE R4, R9, 0x4, R4 ;  /* 0x0000000409047825 */ /* 0x004fcc00078e0204 */
[----:B------:R-:W4:Y:S01]  /*00f0*/  LDG.E R5, desc[UR4][R4.64] ;  /* 0x0000000404057981 */ /* 0x000f22000c1e1900 */
[----:B---3--:R-:W-:Y:S01]  /*0100*/  IMAD.WIDE R6, R9, 0x4, R6 ;  /* 0x0000000409067825 */ /* 0x008fe200078e0206 */
[----:B----4-:R-:W-:-:S05]  /*0110*/  IADD3 R9, PT, PT, R2, R5, RZ ;  /* 0x0000000502097210 */ /* 0x010fca0007ffe0ff */
[----:B------:R-:W-:Y:S01]  /*0120*/  STG.E desc[UR4][R6.64], R9 ;  /* 0x0000000906007986 */ /* 0x000fe2000c101904 */
[----:B------:R-:W-:Y:S05]  /*0130*/  EXIT ;  /* 0x000000000000794d */ /* 0x000fea0003800000 */
.L_x_0:
[----:B------:R-:W-:-:S00]  /*0140*/  BRA `(.L_x_0) ;  /* 0xfffffffc00fc7947 */ /* 0x000fc0000383ffff */
[----:B------:R-:W-:-:S00]  /*0150*/  NOP ;  /* 0x0000000000007918 */ /* 0x000fc00000000000 */
        /* <DEDUP_REMOVED lines=10> */
.L_x_1:


//--------------------- .nv.shared.reserved.0     --------------------------
	.section	.nv.shared.reserved.0,"aw",@nobits
	.weak		__nv_reservedSMEM_offset_0_alias
	.size		__nv_reservedSMEM_offset_0_alias, 0, 64
	.other		__nv_reservedSMEM_offset_0_alias,@"STO_CUDA_RESERVED_SHARED STV_DEFAULT"
__nv_reservedSMEM_offset_0_alias:
	.zero		0
	.zero		64


//--------------------- .nv.constant0._Z7gpu_sumPiS_S_i --------------------------
	.section	.nv.constant0._Z7gpu_sumPiS_S_i,"a",@progbits
	.sectionflags	@""
	.align	4
.nv.constant0._Z7gpu_sumPiS_S_i:
	.zero		924


//--------------------- SYMBOLS --------------------------

	.type		.nv.reservedSmem.offset0,@object
	.size		.nv.reservedSmem.offset0,0x4
